//
// Generated by NVIDIA NVVM Compiler
//
// Compiler Build ID: CL-36424714
// Cuda compilation tools, release 13.0, V13.0.88
// Based on NVVM 20.0.0
//

.version 9.0
.target sm_100
.address_size 64

	// .globl	_Z3addPiS_S_
.extern .func  (.param .b32 func_retval0) vprintf
(
	.param .b64 vprintf_param_0,
	.param .b64 vprintf_param_1
)
;
.global .align 1 .b8 $str[46] = {98, 108, 111, 99, 107, 32, 105, 100, 120, 58, 32, 37, 100, 10, 32, 98, 108, 111, 99, 107, 32, 100, 105, 109, 58, 32, 37, 100, 10, 32, 116, 104, 114, 101, 97, 100, 32, 105, 100, 120, 58, 32, 37, 100, 10};

.visible .entry _Z3addPiS_S_(
	.param .u64 .ptr .align 1 _Z3addPiS_S__param_0,
	.param .u64 .ptr .align 1 _Z3addPiS_S__param_1,
	.param .u64 .ptr .align 1 _Z3addPiS_S__param_2
)
{
	.local .align 8 .b8 	__local_depot0[16];
	.reg .b64 	%SP;
	.reg .b64 	%SPL;
	.reg .pred 	%p<2>;
	.reg .b32 	%r<10>;
	.reg .b64 	%rd<15>;

	mov.u64 	%SPL, __local_depot0;
	cvta.local.u64 	%SP, %SPL;
	ld.param.u64 	%rd1, [_Z3addPiS_S__param_0];
	ld.param.u64 	%rd2, [_Z3addPiS_S__param_1];
	ld.param.u64 	%rd3, [_Z3addPiS_S__param_2];
	add.u64 	%rd4, %SP, 0;
	add.u64 	%rd5, %SPL, 0;
	mov.u32 	%r2, %ctaid.x;
	mov.u32 	%r3, %ntid.x;
	mov.u32 	%r4, %tid.x;
	mad.lo.s32 	%r1, %r2, %r3, %r4;
	st.local.v2.u32 	[%rd5], {%r2, %r3};
	st.local.u32 	[%rd5+8], %r4;
	mov.u64 	%rd6, $str;
	cvta.global.u64 	%rd7, %rd6;
	{ // callseq 0, 0
	.param .b64 param0;
	st.param.b64 	[param0], %rd7;
	.param .b64 param1;
	st.param.b64 	[param1], %rd4;
	.param .b32 retval0;
	call.uni (retval0), 
	vprintf, 
	(
	param0, 
	param1
	);
	ld.param.b32 	%r5, [retval0];
	} // callseq 0
	setp.gt.s32 	%p1, %r1, 9999;
	@%p1 bra 	$L__BB0_2;
	cvta.to.global.u64 	%rd8, %rd1;
	cvta.to.global.u64 	%rd9, %rd2;
	cvta.to.global.u64 	%rd10, %rd3;
	mul.wide.s32 	%rd11, %r1, 4;
	add.s64 	%rd12, %rd8, %rd11;
	ld.global.u32 	%r7, [%rd12];
	add.s64 	%rd13, %rd9, %rd11;
	ld.global.u32 	%r8, [%rd13];
	add.s32 	%r9, %r8, %r7;
	add.s64 	%rd14, %rd10, %rd11;
	st.global.u32 	[%rd14], %r9;
$L__BB0_2:
	ret;

}


// ===== COMPILED SASS (sm_100) =====

	.target	sm_100

	.elftype	@"ET_EXEC"


//--------------------- .note.nv.tkinfo           --------------------------
	.section	.note.nv.tkinfo,"",@"SHT_NOTE"
	.sectionflags	@"SHF_NOTE_NV_TKINFO"
	.tkinfo
        /*0018*/ 	.word	0x00000002
        /*0030*/ 	.string	""
        /*0030*/ 	.string	"ptxas"
        /*0030*/ 	.string	"Cuda compilation tools, release 13.0, V13.0.88"
        /*0030*/ 	.string	"Build cuda_13.0.r13.0/compiler.36424714_0"
        /*0030*/ 	.string	"-arch sm_100 -m 64 "



//--------------------- .note.nv.cuinfo           --------------------------
	.section	.note.nv.cuinfo,"",@"SHT_NOTE"
	.sectionflags	@"SHF_NOTE_NV_CUINFO"
        /*0018*/ 	.short	0x0002
        /*001a*/ 	.short	0x0064
        /*001c*/ 	.short	0x0082
	.zero		2


//--------------------- .nv.info                  --------------------------
	.section	.nv.info,"",@"SHT_CUDA_INFO"
	.align	4


	//----- nvinfo : EIATTR_REGCOUNT
	.align		4
        /*0000*/ 	.byte	0x04, 0x2f
        /*0002*/ 	.short	(.L_2 - .L_1)
	.align		4
.L_1:
        /*0004*/ 	.word	index@(_Z3addPiS_S_)
        /*0008*/ 	.word	0x00000018


	//----- nvinfo : EIATTR_FRAME_SIZE
	.align		4
.L_2:
        /*000c*/ 	.byte	0x04, 0x11
        /*000e*/ 	.short	(.L_4 - .L_3)
	.align		4
.L_3:
        /*0010*/ 	.word	index@(_Z3addPiS_S_)
        /*0014*/ 	.word	0x00000010


	//----- nvinfo : EIATTR_MIN_STACK_SIZE
	.align		4
.L_4:
        /*0018*/ 	.byte	0x04, 0x12
        /*001a*/ 	.short	(.L_6 - .L_5)
	.align		4
.L_5:
        /*001c*/ 	.word	index@(_Z3addPiS_S_)
        /*0020*/ 	.word	0x00000010
.L_6:


//--------------------- .nv.compat                --------------------------
	.section	.nv.compat,"",@"SHT_CUDA_COMPAT_INFO"
	.align	4
        /*0000*/ 	.byte	0x02, 0x09, 0x00, 0x00, 0x02, 0x02, 0x01, 0x00, 0x02, 0x05, 0x05, 0x00, 0x03, 0x07, 0x01, 0x01
        /*0010*/ 	.byte	0x02, 0x03, 0x00, 0x00, 0x02, 0x06, 0x01, 0x00, 0x04, 0x0b, 0x08, 0x00, 0x09, 0x00, 0x00, 0x00
        /*0020*/ 	.byte	0x00, 0x00, 0x00, 0x00


//--------------------- .nv.info._Z3addPiS_S_     --------------------------
	.section	.nv.info._Z3addPiS_S_,"",@"SHT_CUDA_INFO"
	.sectionflags	@""
	.align	4


	//----- nvinfo : EIATTR_CUDA_API_VERSION
	.align		4
        /*0000*/ 	.byte	0x04, 0x37
        /*0002*/ 	.short	(.L_8 - .L_7)
.L_7:
        /*0004*/ 	.word	0x00000082


	//----- nvinfo : EIATTR_KPARAM_INFO
	.align		4
.L_8:
        /*0008*/ 	.byte	0x04, 0x17
        /*000a*/ 	.short	(.L_10 - .L_9)
.L_9:
        /*000c*/ 	.word	0x00000000
        /*0010*/ 	.short	0x0002
        /*0012*/ 	.short	0x0010
        /*0014*/ 	.byte	0x00, 0xf5, 0x21, 0x00


	//----- nvinfo : EIATTR_KPARAM_INFO
	.align		4
.L_10:
        /*0018*/ 	.byte	0x04, 0x17
        /*001a*/ 	.short	(.L_12 - .L_11)
.L_11:
        /*001c*/ 	.word	0x00000000
        /*0020*/ 	.short	0x0001
        /*0022*/ 	.short	0x0008
        /*0024*/ 	.byte	0x00, 0xf5, 0x21, 0x00


	//----- nvinfo : EIATTR_KPARAM_INFO
	.align		4
.L_12:
        /*0028*/ 	.byte	0x04, 0x17
        /*002a*/ 	.short	(.L_14 - .L_13)
.L_13:
        /*002c*/ 	.word	0x00000000
        /*0030*/ 	.short	0x0000
        /*0032*/ 	.short	0x0000
        /*0034*/ 	.byte	0x00, 0xf5, 0x21, 0x00


	//----- nvinfo : EIATTR_SPARSE_MMA_MASK
	.align		4
.L_14:
        /*0038*/ 	.byte	0x03, 0x50
        /*003a*/ 	.short	0x0000


	//----- nvinfo : EIATTR_MAXREG_COUNT
	.align		4
        /*003c*/ 	.byte	0x03, 0x1b
        /*003e*/ 	.short	0x00ff


	//----- nvinfo : EIATTR_EXTERNS
	.align		4
        /*0040*/ 	.byte	0x04, 0x0f
        /*0042*/ 	.short	(.L_16 - .L_15)


	//   ....[0]....
	.align		4
.L_15:
        /*0044*/ 	.word	index@(vprintf)


	//----- nvinfo : EIATTR_MERCURY_ISA_VERSION
	.align		4
.L_16:
        /*0048*/ 	.byte	0x03, 0x5f
        /*004a*/ 	.short	0x0101


	//----- nvinfo : EIATTR_VRC_CTA_INIT_COUNT
	.align		4
        /*004c*/ 	.byte	0x02, 0x4a
	.zero		1
	.zero		1


	//----- nvinfo : EIATTR_SYSCALL_OFFSETS
	.align		4
        /*0050*/ 	.byte	0x04, 0x46
        /*0052*/ 	.short	(.L_18 - .L_17)


	//   ....[0]....
.L_17:
        /*0054*/ 	.word	0x00000120


	//----- nvinfo : EIATTR_EXIT_INSTR_OFFSETS
	.align		4
.L_18:
        /*0058*/ 	.byte	0x04, 0x1c
        /*005a*/ 	.short	(.L_20 - .L_19)


	//   ....[0]....
.L_19:
        /*005c*/ 	.word	0x00000140


	//   ....[1]....
        /*0060*/ 	.word	0x00000200


	//----- nvinfo : EIATTR_CRS_STACK_SIZE
	.align		4
.L_20:
        /*0064*/ 	.byte	0x04, 0x1e
        /*0066*/ 	.short	(.L_22 - .L_21)
.L_21:
        /*0068*/ 	.word	0x00000000


	//----- nvinfo : EIATTR_CBANK_PARAM_SIZE
	.align		4
.L_22:
        /*006c*/ 	.byte	0x03, 0x19
        /*006e*/ 	.short	0x0018


	//----- nvinfo : EIATTR_PARAM_CBANK
	.align		4
        /*0070*/ 	.byte	0x04, 0x0a
        /*0072*/ 	.short	(.L_24 - .L_23)
	.align		4
.L_23:
        /*0074*/ 	.word	index@(.nv.constant0._Z3addPiS_S_)
        /*0078*/ 	.short	0x0380
        /*007a*/ 	.short	0x0018


	//----- nvinfo : EIATTR_SW_WAR
	.align		4
.L_24:
        /*007c*/ 	.byte	0x04, 0x36
        /*007e*/ 	.short	(.L_26 - .L_25)
.L_25:
        /*0080*/ 	.word	0x00000008
.L_26:


//--------------------- .nv.callgraph             --------------------------
	.section	.nv.callgraph,"",@"SHT_CUDA_CALLGRAPH"
	.align	4
	.sectionentsize	8
	.align		4
        /*0000*/ 	.word	0x00000000
	.align		4
        /*0004*/ 	.word	0xffffffff
	.align		4
        /*0008*/ 	.word	index@(_Z3addPiS_S_)
	.align		4
        /*000c*/ 	.word	index@(vprintf)
	.align		4
        /*0010*/ 	.word	0x00000000
	.align		4
        /*0014*/ 	.word	0xfffffffe
	.align		4
        /*0018*/ 	.word	0x00000000
	.align		4
        /*001c*/ 	.word	0xfffffffd
	.align		4
        /*0020*/ 	.word	0x00000000
	.align		4
        /*0024*/ 	.word	0xfffffffc


//--------------------- .nv.constant4             --------------------------
	.section	.nv.constant4,"a",@progbits
	.align	8
	.align		8
.nv.constant4:
        /*0000*/ 	.dword	vprintf
	.align		8
        /*0008*/ 	.dword	$str


//--------------------- .text._Z3addPiS_S_        --------------------------
	.section	.text._Z3addPiS_S_,"ax",@progbits
	.align	128
        .global         _Z3addPiS_S_
        .type           _Z3addPiS_S_,@function
        .size           _Z3addPiS_S_,(.L_x_2 - _Z3addPiS_S_)
        .other          _Z3addPiS_S_,@"STO_CUDA_ENTRY STV_DEFAULT"
_Z3addPiS_S_:
.text._Z3addPiS_S_:
[----:B------:R-:W0:Y:S01]  /*0000*/  LDC R1, c[0x0][0x37c] ;  /* 0x0000df00ff017b82 */ /* 0x000e220000000800 */
[----:B------:R-:W1:Y:S01]  /*0010*/  S2R R12, SR_TID.X ;  /* 0x00000000000c7919 */ /* 0x000e620000002100 */
[----:B------:R-:W2:Y:S06]  /*0020*/  LDCU UR5, c[0x0][0x2fc] ;  /* 0x00005f80ff0577ac */ /* 0x000eac0008000800 */
[----:B------:R-:W3:Y:S01]  /*0030*/  LDC R11, c[0x0][0x360] ;  /* 0x0000d800ff0b7b82 */ /* 0x000ee20000000800 */
[----:B0-----:R-:W-:Y:S01]  /*0040*/  IADD3 R1, PT, PT, R1, -0x10, RZ ;  /* 0xfffffff001017810 */ /* 0x001fe20007ffe0ff */
[----:B------:R-:W3:Y:S01]  /*0050*/  S2R R10, SR_CTAID.X ;  /* 0x00000000000a7919 */ /* 0x000ee20000002500 */
[----:B------:R-:W-:Y:S01]  /*0060*/  MOV R0, 0x0 ;  /* 0x0000000000007802 */ /* 0x000fe20000000f00 */
[----:B------:R-:W0:Y:S04]  /*0070*/  LDCU UR4, c[0x0][0x2f8] ;  /* 0x00005f00ff0477ac */ /* 0x000e280008000800 */
[----:B------:R4:W4:Y:S01]  /*0080*/  LDC.64 R8, c[0x4][R0] ;  /* 0x0100000000087b82 */ /* 0x0009220000000a00 */
[----:B------:R-:W5:Y:S01]  /*0090*/  LDCU.64 UR6, c[0x4][0x8] ;  /* 0x01000100ff0677ac */ /* 0x000f620008000a00 */
[----:B0-----:R-:W-:-:S04]  /*00a0*/  IADD3 R6, P0, PT, R1, UR4, RZ ;  /* 0x0000000401067c10 */ /* 0x001fc8000ff1e0ff */
[----:B--2---:R-:W-:Y:S01]  /*00b0*/  IADD3.X R7, PT, PT, RZ, UR5, RZ, P0, !PT ;  /* 0x00000005ff077c10 */ /* 0x004fe200087fe4ff */
[----:B-----5:R-:W-:Y:S01]  /*00c0*/  IMAD.U32 R5, RZ, RZ, UR7 ;  /* 0x00000007ff057e24 */ /* 0x020fe2000f8e00ff */
[----:B------:R-:W-:Y:S01]  /*00d0*/  MOV R4, UR6 ;  /* 0x0000000600047c02 */ /* 0x000fe20008000f00 */
[----:B-1----:R0:W-:Y:S04]  /*00e0*/  STL [R1+0x8], R12 ;  /* 0x0000080c01007387 */ /* 0x0021e80000100800 */
[----:B---3--:R0:W-:Y:S01]  /*00f0*/  STL.64 [R1], R10 ;  /* 0x0000000a01007387 */ /* 0x0081e20000100a00 */
[----:B------:R-:W-:-:S07]  /*0100*/  IMAD R2, R10, R11, R12 ;  /* 0x0000000b0a027224 */ /* 0x000fce00078e020c */
[----:B------:R-:W-:-:S07]  /*0110*/  LEPC R20, `(.L_x_0) ;  /* 0x000000001014794e */ /* 0x000fce0000000000 */
[----:B0---4-:R-:W-:Y:S05]  /*0120*/  CALL.ABS.NOINC R8 ;  /* 0x0000000008007343 */ /* 0x011fea0003c00000 */
.L_x_0:
[----:B------:R-:W-:-:S13]  /*0130*/  ISETP.GT.AND P0, PT, R2, 0x270f, PT ;  /* 0x0000270f0200780c */ /* 0x000fda0003f04270 */
[----:B------:R-:W-:Y:S05]  /*0140*/  @P0 EXIT ;  /* 0x000000000000094d */ /* 0x000fea0003800000 */
[----:B------:R-:W0:Y:S01]  /*0150*/  LDC.64 R4, c[0x0][0x380] ;  /* 0x0000e000ff047b82 */ /* 0x000e220000000a00 */
[----:B------:R-:W1:Y:S07]  /*0160*/  LDCU.64 UR4, c[0x0][0x358] ;  /* 0x00006b00ff0477ac */ /* 0x000e6e0008000a00 */
[----:B------:R-:W2:Y:S08]  /*0170*/  LDC.64 R6, c[0x0][0x388] ;  /* 0x0000e200ff067b82 */ /* 0x000eb00000000a00 */
[----:B------:R-:W3:Y:S01]  /*0180*/  LDC.64 R8, c[0x0][0x390] ;  /* 0x0000e400ff087b82 */ /* 0x000ee20000000a00 */
[----:B0-----:R-:W-:-:S06]  /*0190*/  IMAD.WIDE R4, R2, 0x4, R4 ;  /* 0x0000000402047825 */ /* 0x001fcc00078e0204 */
[----:B-1----:R-:W4:Y:S01]  /*01a0*/  LDG.E R4, desc[UR4][R4.64] ;  /* 0x0000000404047981 */ /* 0x002f22000c1e1900 */
[----:B--2---:R-:W-:-:S06]  /*01b0*/  IMAD.WIDE R6, R2, 0x4, R6 ;  /* 0x0000000402067825 */ /* 0x004fcc00078e0206 */
[----:B------:R-:W4:Y:S01]  /*01c0*/  LDG.E R7, desc[UR4][R6.64] ;  /* 0x0000000406077981 */ /* 0x000f22000c1e1900 */
[----:B---3--:R-:W-:-:S04]  /*01d0*/  IMAD.WIDE R2, R2, 0x4, R8 ;  /* 0x0000000402027825 */ /* 0x008fc800078e0208 */
[----:B----4-:R-:W-:-:S05]  /*01e0*/  IMAD.IADD R9, R4, 0x1, R7 ;  /* 0x0000000104097824 */ /* 0x010fca00078e0207 */
[----:B------:R-:W-:Y:S01]  /*01f0*/  STG.E desc[UR4][R2.64], R9 ;  /* 0x0000000902007986 */ /* 0x000fe2000c101904 */
[----:B------:R-:W-:Y:S05]  /*0200*/  EXIT ;  /* 0x000000000000794d */ /* 0x000fea0003800000 */
.L_x_1:
[----:B------:R-:W-:-:S00]  /*0210*/  BRA `(.L_x_1) ;  /* 0xfffffffc00fc7947 */ /* 0x000fc0000383ffff */
[----:B------:R-:W-:-:S00]  /*0220*/  NOP ;  /* 0x0000000000007918 */ /* 0x000fc00000000000 */
        /* <DEDUP_REMOVED lines=13> */
.L_x_2:


//--------------------- .nv.global.init           --------------------------
	.section	.nv.global.init,"aw",@progbits
.nv.global.init:
	.type		$str,@object
	.size		$str,(.L_0 - $str)
$str:
        /*0000*/ 	.byte	0x62, 0x6c, 0x6f, 0x63, 0x6b, 0x20, 0x69, 0x64, 0x78, 0x3a, 0x20, 0x25, 0x64, 0x0a, 0x20, 0x62
        /*0010*/ 	.byte	0x6c, 0x6f, 0x63, 0x6b, 0x20, 0x64, 0x69, 0x6d, 0x3a, 0x20, 0x25, 0x64, 0x0a, 0x20, 0x74, 0x68
        /*0020*/ 	.byte	0x72, 0x65, 0x61, 0x64, 0x20, 0x69, 0x64, 0x78, 0x3a, 0x20, 0x25, 0x64, 0x0a, 0x00
.L_0:


//--------------------- .nv.shared.reserved.0     --------------------------
	.section	.nv.shared.reserved.0,"aw",@nobits
	.weak		__nv_reservedSMEM_offset_0_alias
	.size		__nv_reservedSMEM_offset_0_alias, 0, 64
	.other		__nv_reservedSMEM_offset_0_alias,@"STO_CUDA_RESERVED_SHARED STV_DEFAULT"
__nv_reservedSMEM_offset_0_alias:
	.zero		0
	.zero		64


//--------------------- .nv.constant0._Z3addPiS_S_ --------------------------
	.section	.nv.constant0._Z3addPiS_S_,"a",@progbits
	.sectionflags	@""
	.align	4
.nv.constant0._Z3addPiS_S_:
	.zero		920


//--------------------- SYMBOLS --------------------------

	.type		.nv.reservedSmem.offset0,@object
	.size		.nv.reservedSmem.offset0,0x4
	.type		vprintf,@function
